	.headerflags	@"EF_CUDA_TEXMODE_UNIFIED EF_CUDA_64BIT_ADDRESS EF_CUDA_ACCELERATORS EF_CUDA_SM90 EF_CUDA_VIRTUAL_SM(EF_CUDA_SM90)"
	.elftype	@"ET_EXEC"


//--------------------- .nv.info                  --------------------------
	.section	.nv.info,"",@"SHT_CUDA_INFO"
	.align	4


	//----- nvinfo : EIATTR_REGCOUNT
	.align		4
        /*0000*/ 	.byte	0x04, 0x2f
        /*0002*/ 	.short	(.L_1 - .L_0)
	.align		4
.L_0:
        /*0004*/ 	.word	index@(triton_poi_fused_cat_1)
        /*0008*/ 	.word	0x0000001e


	//----- nvinfo : EIATTR_MIN_STACK_SIZE
	.align		4
.L_1:
        /*000c*/ 	.byte	0x04, 0x12
        /*000e*/ 	.short	(.L_3 - .L_2)
	.align		4
.L_2:
        /*0010*/ 	.word	index@(triton_poi_fused_cat_1)
        /*0014*/ 	.word	0x00000000


	//----- nvinfo : EIATTR_FRAME_SIZE
	.align		4
.L_3:
        /*0018*/ 	.byte	0x04, 0x11
        /*001a*/ 	.short	(.L_5 - .L_4)
	.align		4
.L_4:
        /*001c*/ 	.word	index@(triton_poi_fused_cat_1)
        /*0020*/ 	.word	0x00000000


	//----- nvinfo : EIATTR_MIN_STACK_SIZE
	.align		4
.L_5:
        /*0024*/ 	.byte	0x04, 0x12
        /*0026*/ 	.short	(.L_7 - .L_6)
	.align		4
.L_6:
        /*0028*/ 	.word	index@(triton_poi_fused_cat_1)
        /*002c*/ 	.word	0x00000000
.L_7:


//--------------------- .nv.info.triton_poi_fused_cat_1 --------------------------
	.section	.nv.info.triton_poi_fused_cat_1,"",@"SHT_CUDA_INFO"
	.sectionflags	@""
	.align	4


	//----- nvinfo : EIATTR_CUDA_API_VERSION
	.align		4
        /*0000*/ 	.byte	0x04, 0x37
        /*0002*/ 	.short	(.L_9 - .L_8)
.L_8:
        /*0004*/ 	.word	0x0000007c


	//----- nvinfo : EIATTR_KPARAM_INFO
	.align		4
.L_9:
        /*0008*/ 	.byte	0x04, 0x17
        /*000a*/ 	.short	(.L_11 - .L_10)
.L_10:
        /*000c*/ 	.word	0x00000000
        /*0010*/ 	.short	0x0002
        /*0012*/ 	.short	0x0010
        /*0014*/ 	.byte	0x00, 0xf0, 0x11, 0x00


	//----- nvinfo : EIATTR_KPARAM_INFO
	.align		4
.L_11:
        /*0018*/ 	.byte	0x04, 0x17
        /*001a*/ 	.short	(.L_13 - .L_12)
.L_12:
        /*001c*/ 	.word	0x00000000
        /*0020*/ 	.short	0x0001
        /*0022*/ 	.short	0x0008
        /*0024*/ 	.byte	0x00, 0xf4, 0x21, 0x00


	//----- nvinfo : EIATTR_KPARAM_INFO
	.align		4
.L_13:
        /*0028*/ 	.byte	0x04, 0x17
        /*002a*/ 	.short	(.L_15 - .L_14)
.L_14:
        /*002c*/ 	.word	0x00000000
        /*0030*/ 	.short	0x0000
        /*0032*/ 	.short	0x0000
        /*0034*/ 	.byte	0x00, 0xf4, 0x21, 0x00


	//----- nvinfo : EIATTR_SPARSE_MMA_MASK
	.align		4
.L_15:
        /*0038*/ 	.byte	0x03, 0x50
        /*003a*/ 	.short	0x0000


	//----- nvinfo : EIATTR_MAXREG_COUNT
	.align		4
        /*003c*/ 	.byte	0x03, 0x1b
        /*003e*/ 	.short	0x00ff


	//----- nvinfo : EIATTR_EXIT_INSTR_OFFSETS
	.align		4
        /*0040*/ 	.byte	0x04, 0x1c
        /*0042*/ 	.short	(.L_17 - .L_16)


	//   ....[0]....
.L_16:
        /*0044*/ 	.word	0x000004b0


	//   ....[1]....
        /*0048*/ 	.word	0x000004e0


	//----- nvinfo : EIATTR_REQNTID
	.align		4
.L_17:
        /*004c*/ 	.byte	0x04, 0x10
        /*004e*/ 	.short	(.L_19 - .L_18)
.L_18:
        /*0050*/ 	.word	0x00000020
        /*0054*/ 	.word	0x00000001
        /*0058*/ 	.word	0x00000001


	//----- nvinfo : EIATTR_CBANK_PARAM_SIZE
	.align		4
.L_19:
        /*005c*/ 	.byte	0x03, 0x19
        /*005e*/ 	.short	0x0014


	//----- nvinfo : EIATTR_PARAM_CBANK
	.align		4
        /*0060*/ 	.byte	0x04, 0x0a
        /*0062*/ 	.short	(.L_21 - .L_20)
	.align		4
.L_20:
        /*0064*/ 	.word	index@(.nv.constant0.triton_poi_fused_cat_1)
        /*0068*/ 	.short	0x0210
        /*006a*/ 	.short	0x0014


	//----- nvinfo : EIATTR_SW_WAR
	.align		4
.L_21:
        /*006c*/ 	.byte	0x04, 0x36
        /*006e*/ 	.short	(.L_23 - .L_22)
.L_22:
        /*0070*/ 	.word	0x00000008
.L_23:


//--------------------- .nv.callgraph             --------------------------
	.section	.nv.callgraph,"",@"SHT_CUDA_CALLGRAPH"
	.align	4
	.sectionentsize	8
	.align		4
        /*0000*/ 	.word	0x00000000
	.align		4
        /*0004*/ 	.word	0xffffffff
	.align		4
        /*0008*/ 	.word	0x00000000
	.align		4
        /*000c*/ 	.word	0xfffffffe
	.align		4
        /*0010*/ 	.word	0x00000000
	.align		4
        /*0014*/ 	.word	0xfffffffd
	.align		4
        /*0018*/ 	.word	0x00000000
	.align		4
        /*001c*/ 	.word	0xfffffffc


//--------------------- .text.triton_poi_fused_cat_1 --------------------------
	.section	.text.triton_poi_fused_cat_1,"ax",@progbits
	.align	128
        .global         triton_poi_fused_cat_1
        .type           triton_poi_fused_cat_1,@function
        .size           triton_poi_fused_cat_1,(.L_x_1 - triton_poi_fused_cat_1)
        .other          triton_poi_fused_cat_1,@"STO_CUDA_ENTRY STV_DEFAULT"
triton_poi_fused_cat_1:
.text.triton_poi_fused_cat_1:
[----:B------:R-:W0:Y:S01]  /*0000*/  LDC R1, c[0x0][0x28] ;  /* 0x00000a00ff017b82 */ /* 0x000e220000000800 */
[----:B------:R-:W1:Y:S01]  /*0010*/  S2R R0, SR_TID.X ;  /* 0x0000000000007919 */ /* 0x000e620000002100 */
[----:B------:R-:W-:Y:S01]  /*0020*/  HFMA2.MMA R14, -RZ, RZ, 0, 0 ;  /* 0x00000000ff0e7435 */ /* 0x000fe200000001ff */
[----:B------:R-:W-:Y:S01]  /*0030*/  CS2R R20, SRZ ;  /* 0x0000000000147805 */ /* 0x000fe2000001ff00 */
[----:B------:R-:W-:Y:S01]  /*0040*/  IMAD.MOV.U32 R18, RZ, RZ, RZ ;  /* 0x000000ffff127224 */ /* 0x000fe200078e00ff */
[----:B------:R-:W2:Y:S01]  /*0050*/  S2R R9, SR_CTAID.X ;  /* 0x0000000000097919 */ /* 0x000ea20000002500 */
[----:B------:R-:W-:Y:S01]  /*0060*/  ULDC.64 UR4, c[0x0][0x208] ;  /* 0x0000820000047ab9 */ /* 0x000fe20000000a00 */
[----:B-1----:R-:W-:-:S05]  /*0070*/  LOP3.LUT R0, R0, 0x1f, RZ, 0xc0, !PT ;  /* 0x0000001f00007812 */ /* 0x002fca00078ec0ff */
[----:B--2---:R-:W-:Y:S01]  /*0080*/  IMAD R4, R9, 0x40, R0 ;  /* 0x0000004009047824 */ /* 0x004fe200078e0200 */
[----:B------:R-:W-:-:S04]  /*0090*/  SHF.R.S32.HI R9, RZ, 0x19, R9 ;  /* 0x00000019ff097819 */ /* 0x000fc80000011409 */
[----:B------:R-:W-:Y:S02]  /*00a0*/  SHF.R.S32.HI R3, RZ, 0x1f, R4 ;  /* 0x0000001fff037819 */ /* 0x000fe40000011404 */
[----:B------:R-:W-:Y:S02]  /*00b0*/  ISETP.GE.AND P0, PT, R4, 0x40, PT ;  /* 0x000000400400780c */ /* 0x000fe40003f06270 */
[----:B------:R-:W-:-:S04]  /*00c0*/  LEA.HI R5, R3, R4, RZ, 0x4 ;  /* 0x0000000403057211 */ /* 0x000fc800078f20ff */
[----:B------:R-:W-:Y:S02]  /*00d0*/  LOP3.LUT R3, R5, 0xfffffff0, RZ, 0xc0, !PT ;  /* 0xfffffff005037812 */ /* 0x000fe400078ec0ff */
[----:B------:R-:W-:Y:S01]  /*00e0*/  SHF.R.S32.HI R15, RZ, 0x4, R5 ;  /* 0x00000004ff0f7819 */ /* 0x000fe20000011405 */
[C---:B------:R-:W-:Y:S02]  /*00f0*/  VIADD R5, R4.reuse, 0x20 ;  /* 0x0000002004057836 */ /* 0x040fe40000000000 */
[----:B------:R-:W-:-:S03]  /*0100*/  IMAD.IADD R0, R4, 0x1, -R3 ;  /* 0x0000000104007824 */ /* 0x000fc600078e0a03 */
[----:B------:R-:W-:Y:S02]  /*0110*/  ISETP.GE.AND P1, PT, R5, 0x40, PT ;  /* 0x000000400500780c */ /* 0x000fe40003f26270 */
[----:B------:R-:W-:-:S04]  /*0120*/  LOP3.LUT R3, R0, 0x80, RZ, 0xc0, !PT ;  /* 0x0000008000037812 */ /* 0x000fc800078ec0ff */
[----:B------:R-:W-:-:S04]  /*0130*/  LEA.HI R3, R3, R0, RZ, 0x19 ;  /* 0x0000000003037211 */ /* 0x000fc800078fc8ff */
[C---:B------:R-:W-:Y:S02]  /*0140*/  PRMT R6, R3.reuse, 0x8880, RZ ;  /* 0x0000888003067816 */ /* 0x040fe400000000ff */
[----:B------:R-:W-:Y:S02]  /*0150*/  LOP3.LUT R3, R3, 0xfe, RZ, 0xc0, !PT ;  /* 0x000000fe03037812 */ /* 0x000fe400078ec0ff */
[----:B------:R-:W-:Y:S02]  /*0160*/  SHF.R.S32.HI R6, RZ, 0x1, R6 ;  /* 0x00000001ff067819 */ /* 0x000fe40000011406 */
[----:B------:R-:W-:Y:S02]  /*0170*/  IADD3 R7, RZ, -R3, RZ ;  /* 0x80000003ff077210 */ /* 0x000fe40007ffe0ff */
[----:B------:R-:W1:Y:S01]  /*0180*/  LDC.64 R2, c[0x0][0x210] ;  /* 0x00008400ff027b82 */ /* 0x000e620000000a00 */
[----:B------:R-:W-:Y:S02]  /*0190*/  PRMT R8, R6, 0x9910, RZ ;  /* 0x0000991006087816 */ /* 0x000fe400000000ff */
[----:B------:R-:W-:-:S02]  /*01a0*/  PRMT R7, R7, 0x7710, RZ ;  /* 0x0000771007077816 */ /* 0x000fc400000000ff */
[----:B------:R-:W-:-:S03]  /*01b0*/  SHF.L.U32 R8, R8, 0x3, RZ ;  /* 0x0000000308087819 */ /* 0x000fc600000006ff */
[----:B------:R-:W-:Y:S01]  /*01c0*/  IMAD.IADD R6, R0, 0x1, R7 ;  /* 0x0000000100067824 */ /* 0x000fe200078e0207 */
[----:B------:R-:W-:-:S04]  /*01d0*/  LEA R7, R15, R8, 0x6 ;  /* 0x000000080f077211 */ /* 0x000fc800078e30ff */
[----:B------:R-:W-:Y:S02]  /*01e0*/  PRMT R13, R6, 0x8880, RZ ;  /* 0x00008880060d7816 */ /* 0x000fe400000000ff */
[----:B------:R-:W-:-:S03]  /*01f0*/  SGXT R6, R9, 0x1 ;  /* 0x000000010906781a */ /* 0x000fc60000000200 */
[----:B------:R-:W-:Y:S01]  /*0200*/  IMAD R7, R13, 0x2, R7 ;  /* 0x000000020d077824 */ /* 0x000fe200078e0207 */
[----:B------:R-:W-:-:S03]  /*0210*/  LEA.HI R6, R6, R5, RZ, 0x4 ;  /* 0x0000000506067211 */ /* 0x000fc600078f20ff */
[C---:B------:R-:W-:Y:S01]  /*0220*/  VIADD R9, R7.reuse, 0x1 ;  /* 0x0000000107097836 */ /* 0x040fe20000000000 */
[----:B------:R-:W-:Y:S01]  /*0230*/  SHF.R.S32.HI R17, RZ, 0x4, R6 ;  /* 0x00000004ff117819 */ /* 0x000fe20000011406 */
[--C-:B-1----:R-:W-:Y:S01]  /*0240*/  IMAD.WIDE R4, R7, 0x4, R2.reuse ;  /* 0x0000000407047825 */ /* 0x102fe200078e0202 */
[----:B------:R-:W-:Y:S02]  /*0250*/  IADD3 R11, R7, 0x4, RZ ;  /* 0x00000004070b7810 */ /* 0x000fe40007ffe0ff */
[----:B------:R-:W-:Y:S01]  /*0260*/  LEA R6, R17, R8, 0x6 ;  /* 0x0000000811067211 */ /* 0x000fe200078e30ff */
[--C-:B------:R-:W-:Y:S01]  /*0270*/  IMAD.WIDE R8, R9, 0x4, R2.reuse ;  /* 0x0000000409087825 */ /* 0x100fe200078e0202 */
[----:B------:R-:W-:Y:S01]  /*0280*/  IADD3 R27, R7, 0x5, RZ ;  /* 0x00000005071b7810 */ /* 0x000fe20007ffe0ff */
[----:B------:R-:W2:Y:S02]  /*0290*/  @!P0 LDG.E.EL R14, desc[UR4][R4.64] ;  /* 0x00000004040e8981 */ /* 0x000ea4000c2e1900 */
[----:B------:R-:W-:-:S02]  /*02a0*/  IMAD.WIDE R10, R11, 0x4, R2 ;  /* 0x000000040b0a7825 */ /* 0x000fc400078e0202 */
[----:B------:R-:W2:Y:S02]  /*02b0*/  @!P0 LDG.E.EL R21, desc[UR4][R8.64] ;  /* 0x0000000408158981 */ /* 0x000ea4000c2e1900 */
[----:B------:R-:W-:Y:S01]  /*02c0*/  IMAD R13, R13, 0x2, R6 ;  /* 0x000000020d0d7824 */ /* 0x000fe200078e0206 */
[----:B------:R-:W-:Y:S01]  /*02d0*/  CS2R R22, SRZ ;  /* 0x0000000000167805 */ /* 0x000fe2000001ff00 */
[----:B------:R1:W3:Y:S02]  /*02e0*/  @!P0 LDG.E.EL R18, desc[UR4][R10.64] ;  /* 0x000000040a128981 */ /* 0x0002e4000c2e1900 */
[C---:B------:R-:W-:Y:S01]  /*02f0*/  VIADD R19, R13.reuse, 0x1 ;  /* 0x000000010d137836 */ /* 0x040fe20000000000 */
[----:B------:R-:W-:Y:S01]  /*0300*/  MOV R16, RZ ;  /* 0x000000ff00107202 */ /* 0x000fe20000000f00 */
[C---:B------:R-:W-:Y:S02]  /*0310*/  VIADD R25, R13.reuse, 0x4 ;  /* 0x000000040d197836 */ /* 0x040fe40000000000 */
[----:B------:R-:W-:-:S04]  /*0320*/  IMAD.WIDE R6, R13, 0x4, R2 ;  /* 0x000000040d067825 */ /* 0x000fc800078e0202 */
[--C-:B-1----:R-:W-:Y:S01]  /*0330*/  IMAD.WIDE R10, R27, 0x4, R2.reuse ;  /* 0x000000041b0a7825 */ /* 0x102fe200078e0202 */
[----:B------:R-:W-:Y:S01]  /*0340*/  IADD3 R13, R13, 0x5, RZ ;  /* 0x000000050d0d7810 */ /* 0x000fe20007ffe0ff */
[----:B------:R-:W4:Y:S02]  /*0350*/  @!P1 LDG.E.EL R16, desc[UR4][R6.64] ;  /* 0x0000000406109981 */ /* 0x000f24000c2e1900 */
[--C-:B------:R-:W-:Y:S02]  /*0360*/  IMAD.WIDE R4, R19, 0x4, R2.reuse ;  /* 0x0000000413047825 */ /* 0x100fe400078e0202 */
[----:B------:R-:W5:Y:S01]  /*0370*/  @!P0 LDG.E.EL R22, desc[UR4][R10.64] ;  /* 0x000000040a168981 */ /* 0x000f62000c2e1900 */
[----:B------:R-:W-:Y:S01]  /*0380*/  HFMA2.MMA R19, -RZ, RZ, 0, 0 ;  /* 0x00000000ff137435 */ /* 0x000fe200000001ff */
[--C-:B------:R-:W-:Y:S02]  /*0390*/  IMAD.WIDE R8, R25, 0x4, R2.reuse ;  /* 0x0000000419087825 */ /* 0x100fe400078e0202 */
[----:B------:R1:W4:Y:S02]  /*03a0*/  @!P1 LDG.E.EL R23, desc[UR4][R4.64] ;  /* 0x0000000404179981 */ /* 0x000324000c2e1900 */
[----:B------:R-:W-:-:S02]  /*03b0*/  IMAD.WIDE R2, R13, 0x4, R2 ;  /* 0x000000040d027825 */ /* 0x000fc400078e0202 */
[----:B------:R-:W4:Y:S01]  /*03c0*/  @!P1 LDG.E.EL R20, desc[UR4][R8.64] ;  /* 0x0000000408149981 */ /* 0x000f22000c2e1900 */
[----:B------:R-:W1:Y:S03]  /*03d0*/  LDC.64 R12, c[0x0][0x218] ;  /* 0x00008600ff0c7b82 */ /* 0x000e660000000a00 */
[----:B------:R1:W4:Y:S01]  /*03e0*/  @!P1 LDG.E.EL R19, desc[UR4][R2.64] ;  /* 0x0000000402139981 */ /* 0x000322000c2e1900 */
[--C-:B------:R-:W-:Y:S02]  /*03f0*/  IMAD R15, R15, 0x54, R0.reuse ;  /* 0x000000540f0f7824 */ /* 0x100fe400078e0200 */
[----:B------:R-:W-:Y:S02]  /*0400*/  IMAD R17, R17, 0x54, R0 ;  /* 0x0000005411117824 */ /* 0x000fe400078e0200 */
[----:B-1----:R-:W-:-:S04]  /*0410*/  IMAD.WIDE R4, R15, 0x4, R12 ;  /* 0x000000040f047825 */ /* 0x002fc800078e020c */
[----:B0-----:R-:W-:-:S04]  /*0420*/  IMAD.WIDE R2, R17, 0x4, R12 ;  /* 0x0000000411027825 */ /* 0x001fc800078e020c */
[----:B--2---:R-:W-:-:S04]  /*0430*/  FADD R21, R21, R14 ;  /* 0x0000000e15157221 */ /* 0x004fc80000000000 */
[----:B---3--:R-:W-:-:S04]  /*0440*/  FADD R21, R21, R18 ;  /* 0x0000001215157221 */ /* 0x008fc80000000000 */
[----:B-----5:R-:W-:Y:S01]  /*0450*/  FADD R21, R21, R22 ;  /* 0x0000001615157221 */ /* 0x020fe20000000000 */
[----:B----4-:R-:W-:-:S03]  /*0460*/  FADD R23, R23, R16 ;  /* 0x0000001017177221 */ /* 0x010fc60000000000 */
[----:B------:R-:W-:Y:S01]  /*0470*/  FMUL R21, R21, 0.25 ;  /* 0x3e80000015157820 */ /* 0x000fe20000400000 */
[----:B------:R-:W-:-:S04]  /*0480*/  FADD R20, R23, R20 ;  /* 0x0000001417147221 */ /* 0x000fc80000000000 */
[----:B------:R0:W-:Y:S01]  /*0490*/  @!P0 STG.E desc[UR4][R4.64], R21 ;  /* 0x0000001504008986 */ /* 0x0001e2000c101904 */
[----:B------:R-:W-:Y:S01]  /*04a0*/  FADD R19, R20, R19 ;  /* 0x0000001314137221 */ /* 0x000fe20000000000 */
[----:B0-----:R-:W-:Y:S06]  /*04b0*/  @P1 EXIT ;  /* 0x000000000000194d */ /* 0x001fec0003800000 */
[----:B------:R-:W-:-:S05]  /*04c0*/  FMUL R19, R19, 0.25 ;  /* 0x3e80000013137820 */ /* 0x000fca0000400000 */
[----:B------:R-:W-:Y:S01]  /*04d0*/  STG.E desc[UR4][R2.64], R19 ;  /* 0x0000001302007986 */ /* 0x000fe2000c101904 */
[----:B------:R-:W-:Y:S05]  /*04e0*/  EXIT ;  /* 0x000000000000794d */ /* 0x000fea0003800000 */
.L_x_0:
[----:B------:R-:W-:-:S00]  /*04f0*/  BRA `(.L_x_0) ;  /* 0xfffffffc00fc7947 */ /* 0x000fc0000383ffff */
[----:B------:R-:W-:-:S00]  /*0500*/  NOP ;  /* 0x0000000000007918 */ /* 0x000fc00000000000 */
[----:B------:R-:W-:-:S00]  /*0510*/  NOP ;  /* 0x0000000000007918 */ /* 0x000fc00000000000 */
[----:B------:R-:W-:-:S00]  /*0520*/  NOP ;  /* 0x0000000000007918 */ /* 0x000fc00000000000 */
[----:B------:R-:W-:-:S00]  /*0530*/  NOP ;  /* 0x0000000000007918 */ /* 0x000fc00000000000 */
[----:B------:R-:W-:-:S00]  /*0540*/  NOP ;  /* 0x0000000000007918 */ /* 0x000fc00000000000 */
[----:B------:R-:W-:-:S00]  /*0550*/  NOP ;  /* 0x0000000000007918 */ /* 0x000fc00000000000 */
[----:B------:R-:W-:-:S00]  /*0560*/  NOP ;  /* 0x0000000000007918 */ /* 0x000fc00000000000 */
[----:B------:R-:W-:-:S00]  /*0570*/  NOP ;  /* 0x0000000000007918 */ /* 0x000fc00000000000 */
.L_x_1:


//--------------------- .nv.constant0.triton_poi_fused_cat_1 --------------------------
	.section	.nv.constant0.triton_poi_fused_cat_1,"a",@progbits
	.sectionflags	@""
	.align	4
.nv.constant0.triton_poi_fused_cat_1:
	.zero		548
